	.headerflags	@"EF_CUDA_TEXMODE_UNIFIED EF_CUDA_64BIT_ADDRESS EF_CUDA_ACCELERATORS EF_CUDA_SM90 EF_CUDA_VIRTUAL_SM(EF_CUDA_SM90)"
	.elftype	@"ET_EXEC"


//--------------------- .nv.info                  --------------------------
	.section	.nv.info,"",@"SHT_CUDA_INFO"
	.align	4


	//----- nvinfo : EIATTR_REGCOUNT
	.align		4
        /*0000*/ 	.byte	0x04, 0x2f
        /*0002*/ 	.short	(.L_3 - .L_2)
	.align		4
.L_2:
        /*0004*/ 	.word	index@(triton_poi_fused__native_batch_norm_legit_no_training_add_relu_29)
        /*0008*/ 	.word	0x00000020


	//----- nvinfo : EIATTR_MIN_STACK_SIZE
	.align		4
.L_3:
        /*000c*/ 	.byte	0x04, 0x12
        /*000e*/ 	.short	(.L_5 - .L_4)
	.align		4
.L_4:
        /*0010*/ 	.word	index@(triton_poi_fused__native_batch_norm_legit_no_training_add_relu_29)
        /*0014*/ 	.word	0x00000000


	//----- nvinfo : EIATTR_FRAME_SIZE
	.align		4
.L_5:
        /*0018*/ 	.byte	0x04, 0x11
        /*001a*/ 	.short	(.L_7 - .L_6)
	.align		4
.L_6:
        /*001c*/ 	.word	index@(triton_poi_fused__native_batch_norm_legit_no_training_add_relu_29)
        /*0020*/ 	.word	0x00000000


	//----- nvinfo : EIATTR_MIN_STACK_SIZE
	.align		4
.L_7:
        /*0024*/ 	.byte	0x04, 0x12
        /*0026*/ 	.short	(.L_9 - .L_8)
	.align		4
.L_8:
        /*0028*/ 	.word	index@(triton_poi_fused__native_batch_norm_legit_no_training_add_relu_29)
        /*002c*/ 	.word	0x00000000
.L_9:


//--------------------- .nv.info.triton_poi_fused__native_batch_norm_legit_no_training_add_relu_29 --------------------------
	.section	.nv.info.triton_poi_fused__native_batch_norm_legit_no_training_add_relu_29,"",@"SHT_CUDA_INFO"
	.sectionflags	@""
	.align	4


	//----- nvinfo : EIATTR_CUDA_API_VERSION
	.align		4
        /*0000*/ 	.byte	0x04, 0x37
        /*0002*/ 	.short	(.L_11 - .L_10)
.L_10:
        /*0004*/ 	.word	0x0000007c


	//----- nvinfo : EIATTR_KPARAM_INFO
	.align		4
.L_11:
        /*0008*/ 	.byte	0x04, 0x17
        /*000a*/ 	.short	(.L_13 - .L_12)
.L_12:
        /*000c*/ 	.word	0x00000000
        /*0010*/ 	.short	0x000b
        /*0012*/ 	.short	0x0058
        /*0014*/ 	.byte	0x00, 0xf0, 0x11, 0x00


	//----- nvinfo : EIATTR_KPARAM_INFO
	.align		4
.L_13:
        /*0018*/ 	.byte	0x04, 0x17
        /*001a*/ 	.short	(.L_15 - .L_14)
.L_14:
        /*001c*/ 	.word	0x00000000
        /*0020*/ 	.short	0x000a
        /*0022*/ 	.short	0x0050
        /*0024*/ 	.byte	0x00, 0xf4, 0x21, 0x00


	//----- nvinfo : EIATTR_KPARAM_INFO
	.align		4
.L_15:
        /*0028*/ 	.byte	0x04, 0x17
        /*002a*/ 	.short	(.L_17 - .L_16)
.L_16:
        /*002c*/ 	.word	0x00000000
        /*0030*/ 	.short	0x0009
        /*0032*/ 	.short	0x0048
        /*0034*/ 	.byte	0x00, 0xf4, 0x21, 0x00


	//----- nvinfo : EIATTR_KPARAM_INFO
	.align		4
.L_17:
        /*0038*/ 	.byte	0x04, 0x17
        /*003a*/ 	.short	(.L_19 - .L_18)
.L_18:
        /*003c*/ 	.word	0x00000000
        /*0040*/ 	.short	0x0008
        /*0042*/ 	.short	0x0040
        /*0044*/ 	.byte	0x00, 0xf4, 0x21, 0x00


	//----- nvinfo : EIATTR_KPARAM_INFO
	.align		4
.L_19:
        /*0048*/ 	.byte	0x04, 0x17
        /*004a*/ 	.short	(.L_21 - .L_20)
.L_20:
        /*004c*/ 	.word	0x00000000
        /*0050*/ 	.short	0x0007
        /*0052*/ 	.short	0x0038
        /*0054*/ 	.byte	0x00, 0xf4, 0x21, 0x00


	//----- nvinfo : EIATTR_KPARAM_INFO
	.align		4
.L_21:
        /*0058*/ 	.byte	0x04, 0x17
        /*005a*/ 	.short	(.L_23 - .L_22)
.L_22:
        /*005c*/ 	.word	0x00000000
        /*0060*/ 	.short	0x0006
        /*0062*/ 	.short	0x0030
        /*0064*/ 	.byte	0x00, 0xf4, 0x21, 0x00


	//----- nvinfo : EIATTR_KPARAM_INFO
	.align		4
.L_23:
        /*0068*/ 	.byte	0x04, 0x17
        /*006a*/ 	.short	(.L_25 - .L_24)
.L_24:
        /*006c*/ 	.word	0x00000000
        /*0070*/ 	.short	0x0005
        /*0072*/ 	.short	0x0028
        /*0074*/ 	.byte	0x00, 0xf4, 0x21, 0x00


	//----- nvinfo : EIATTR_KPARAM_INFO
	.align		4
.L_25:
        /*0078*/ 	.byte	0x04, 0x17
        /*007a*/ 	.short	(.L_27 - .L_26)
.L_26:
        /*007c*/ 	.word	0x00000000
        /*0080*/ 	.short	0x0004
        /*0082*/ 	.short	0x0020
        /*0084*/ 	.byte	0x00, 0xf4, 0x21, 0x00


	//----- nvinfo : EIATTR_KPARAM_INFO
	.align		4
.L_27:
        /*0088*/ 	.byte	0x04, 0x17
        /*008a*/ 	.short	(.L_29 - .L_28)
.L_28:
        /*008c*/ 	.word	0x00000000
        /*0090*/ 	.short	0x0003
        /*0092*/ 	.short	0x0018
        /*0094*/ 	.byte	0x00, 0xf4, 0x21, 0x00


	//----- nvinfo : EIATTR_KPARAM_INFO
	.align		4
.L_29:
        /*0098*/ 	.byte	0x04, 0x17
        /*009a*/ 	.short	(.L_31 - .L_30)
.L_30:
        /*009c*/ 	.word	0x00000000
        /*00a0*/ 	.short	0x0002
        /*00a2*/ 	.short	0x0010
        /*00a4*/ 	.byte	0x00, 0xf4, 0x21, 0x00


	//----- nvinfo : EIATTR_KPARAM_INFO
	.align		4
.L_31:
        /*00a8*/ 	.byte	0x04, 0x17
        /*00aa*/ 	.short	(.L_33 - .L_32)
.L_32:
        /*00ac*/ 	.word	0x00000000
        /*00b0*/ 	.short	0x0001
        /*00b2*/ 	.short	0x0008
        /*00b4*/ 	.byte	0x00, 0xf4, 0x21, 0x00


	//----- nvinfo : EIATTR_KPARAM_INFO
	.align		4
.L_33:
        /*00b8*/ 	.byte	0x04, 0x17
        /*00ba*/ 	.short	(.L_35 - .L_34)
.L_34:
        /*00bc*/ 	.word	0x00000000
        /*00c0*/ 	.short	0x0000
        /*00c2*/ 	.short	0x0000
        /*00c4*/ 	.byte	0x00, 0xf4, 0x21, 0x00


	//----- nvinfo : EIATTR_SPARSE_MMA_MASK
	.align		4
.L_35:
        /*00c8*/ 	.byte	0x03, 0x50
        /*00ca*/ 	.short	0x0000


	//----- nvinfo : EIATTR_MAXREG_COUNT
	.align		4
        /*00cc*/ 	.byte	0x03, 0x1b
        /*00ce*/ 	.short	0x00ff


	//----- nvinfo : EIATTR_EXIT_INSTR_OFFSETS
	.align		4
        /*00d0*/ 	.byte	0x04, 0x1c
        /*00d2*/ 	.short	(.L_37 - .L_36)


	//   ....[0]....
.L_36:
        /*00d4*/ 	.word	0x00000c90


	//----- nvinfo : EIATTR_REQNTID
	.align		4
.L_37:
        /*00d8*/ 	.byte	0x04, 0x10
        /*00da*/ 	.short	(.L_39 - .L_38)
.L_38:
        /*00dc*/ 	.word	0x00000080
        /*00e0*/ 	.word	0x00000001
        /*00e4*/ 	.word	0x00000001


	//----- nvinfo : EIATTR_CBANK_PARAM_SIZE
	.align		4
.L_39:
        /*00e8*/ 	.byte	0x03, 0x19
        /*00ea*/ 	.short	0x005c


	//----- nvinfo : EIATTR_PARAM_CBANK
	.align		4
        /*00ec*/ 	.byte	0x04, 0x0a
        /*00ee*/ 	.short	(.L_41 - .L_40)
	.align		4
.L_40:
        /*00f0*/ 	.word	index@(.nv.constant0.triton_poi_fused__native_batch_norm_legit_no_training_add_relu_29)
        /*00f4*/ 	.short	0x0210
        /*00f6*/ 	.short	0x005c


	//----- nvinfo : EIATTR_SW_WAR
	.align		4
.L_41:
        /*00f8*/ 	.byte	0x04, 0x36
        /*00fa*/ 	.short	(.L_43 - .L_42)
.L_42:
        /*00fc*/ 	.word	0x00000008
.L_43:


//--------------------- .nv.callgraph             --------------------------
	.section	.nv.callgraph,"",@"SHT_CUDA_CALLGRAPH"
	.align	4
	.sectionentsize	8
	.align		4
        /*0000*/ 	.word	0x00000000
	.align		4
        /*0004*/ 	.word	0xffffffff
	.align		4
        /*0008*/ 	.word	0x00000000
	.align		4
        /*000c*/ 	.word	0xfffffffe
	.align		4
        /*0010*/ 	.word	0x00000000
	.align		4
        /*0014*/ 	.word	0xfffffffd
	.align		4
        /*0018*/ 	.word	0x00000000
	.align		4
        /*001c*/ 	.word	0xfffffffc


//--------------------- .nv.constant4             --------------------------
	.section	.nv.constant4,"a",@progbits
	.align	8
	.align		8
.nv.constant4:
        /*0000*/ 	.dword	_$_str
	.align		8
        /*0008*/ 	.dword	_$_str_$_2


//--------------------- .text.triton_poi_fused__native_batch_norm_legit_no_training_add_relu_29 --------------------------
	.section	.text.triton_poi_fused__native_batch_norm_legit_no_training_add_relu_29,"ax",@progbits
	.align	128
        .global         triton_poi_fused__native_batch_norm_legit_no_training_add_relu_29
        .type           triton_poi_fused__native_batch_norm_legit_no_training_add_relu_29,@function
        .size           triton_poi_fused__native_batch_norm_legit_no_training_add_relu_29,(.L_x_1 - triton_poi_fused__native_batch_norm_legit_no_training_add_relu_29)
        .other          triton_poi_fused__native_batch_norm_legit_no_training_add_relu_29,@"STO_CUDA_ENTRY STV_DEFAULT"
triton_poi_fused__native_batch_norm_legit_no_training_add_relu_29:
.text.triton_poi_fused__native_batch_norm_legit_no_training_add_relu_29:
[----:B------:R-:W-:Y:S01]  /*0000*/  LDC R1, c[0x0][0x28] ;  /* 0x00000a00ff017b82 */ /* 0x000fe20000000800 */
[----:B------:R-:W1:Y:S07]  /*0010*/  S2R R0, SR_TID.X ;  /* 0x0000000000007919 */ /* 0x000e6e0000002100 */
[----:B------:R-:W2:Y:S01]  /*0020*/  LDC.64 R24, c[0x0][0x228] ;  /* 0x00008a00ff187b82 */ /* 0x000ea20000000a00 */
[----:B------:R-:W-:Y:S01]  /*0030*/  ULDC.64 UR4, c[0x0][0x208] ;  /* 0x0000820000047ab9 */ /* 0x000fe20000000a00 */
[----:B------:R-:W3:Y:S06]  /*0040*/  S2R R5, SR_CTAID.X ;  /* 0x0000000000057919 */ /* 0x000eec0000002500 */
[----:B------:R-:W4:Y:S08]  /*0050*/  LDC.64 R12, c[0x0][0x220] ;  /* 0x00008800ff0c7b82 */ /* 0x000f300000000a00 */
[----:B------:R-:W5:Y:S08]  /*0060*/  LDC.64 R18, c[0x0][0x218] ;  /* 0x00008600ff127b82 */ /* 0x000f700000000a00 */
[----:B------:R-:W5:Y:S01]  /*0070*/  LDC.64 R20, c[0x0][0x230] ;  /* 0x00008c00ff147b82 */ /* 0x000f620000000a00 */
[----:B-1----:R-:W-:-:S07]  /*0080*/  SHF.L.U32 R0, R0, 0x2, RZ ;  /* 0x0000000200007819 */ /* 0x002fce00000006ff */
[----:B------:R-:W1:Y:S01]  /*0090*/  LDC.64 R16, c[0x0][0x238] ;  /* 0x00008e00ff107b82 */ /* 0x000e620000000a00 */
[----:B---3--:R-:W-:Y:S02]  /*00a0*/  SHF.R.S32.HI R3, RZ, 0x15, R5 ;  /* 0x00000015ff037819 */ /* 0x008fe40000011405 */
[----:B------:R-:W-:Y:S02]  /*00b0*/  LOP3.LUT R0, R0, 0x1fc, RZ, 0xc0, !PT ;  /* 0x000001fc00007812 */ /* 0x000fe400078ec0ff */
[----:B------:R-:W-:Y:S02]  /*00c0*/  SGXT R3, R3, 0x1 ;  /* 0x000000010303781a */ /* 0x000fe40000000200 */
[----:B------:R-:W-:-:S04]  /*00d0*/  LEA R2, R5, R0, 0xa ;  /* 0x0000000005027211 */ /* 0x000fc800078e50ff */
[----:B------:R-:W-:-:S04]  /*00e0*/  LEA.HI R3, R3, R2, RZ, 0x9 ;  /* 0x0000000203037211 */ /* 0x000fc800078f48ff */
[----:B------:R-:W-:-:S04]  /*00f0*/  LOP3.LUT R3, R3, 0xfffffe00, RZ, 0xc0, !PT ;  /* 0xfffffe0003037812 */ /* 0x000fc800078ec0ff */
[----:B------:R-:W-:-:S05]  /*0100*/  IADD3 R0, R2, -R3, RZ ;  /* 0x8000000302007210 */ /* 0x000fca0007ffe0ff */
[----:B--2---:R-:W-:-:S06]  /*0110*/  IMAD.WIDE R24, R0, 0x4, R24 ;  /* 0x0000000400187825 */ /* 0x004fcc00078e0218 */
[----:B------:R-:W2:Y:S01]  /*0120*/  LDG.E.EL.128 R24, desc[UR4][R24.64] ;  /* 0x0000000418187981 */ /* 0x000ea2000c2e1d00 */
[----:B----4-:R-:W-:Y:S01]  /*0130*/  IMAD.WIDE R12, R0, 0x4, R12 ;  /* 0x00000004000c7825 */ /* 0x010fe200078e020c */
[----:B------:R-:W-:-:S03]  /*0140*/  HFMA2.MMA R28, -RZ, RZ, 1.625, 0 ;  /* 0x3e800000ff1c7435 */ /* 0x000fc600000001ff */
[----:B-----5:R-:W-:Y:S02]  /*0150*/  IMAD.WIDE R18, R2, 0x4, R18 ;  /* 0x0000000402127825 */ /* 0x020fe400078e0212 */
[----:B------:R-:W3:Y:S04]  /*0160*/  LDG.E.EL.128 R12, desc[UR4][R12.64] ;  /* 0x000000040c0c7981 */ /* 0x000ee8000c2e1d00 */
[----:B------:R-:W3:Y:S04]  /*0170*/  LDG.E.128 R8, desc[UR4][R18.64] ;  /* 0x0000000412087981 */ /* 0x000ee8000c1e1d00 */
[----:B------:R4:W5:Y:S01]  /*0180*/  LDG.E.128 R4, desc[UR4][R18.64+0x800] ;  /* 0x0008000412047981 */ /* 0x000962000c1e1d00 */
[----:B0-----:R-:W-:-:S04]  /*0190*/  IMAD.WIDE R20, R0, 0x4, R20 ;  /* 0x0000000400147825 */ /* 0x001fc800078e0214 */
[----:B-1----:R-:W-:Y:S02]  /*01a0*/  IMAD.WIDE R16, R0, 0x4, R16 ;  /* 0x0000000400107825 */ /* 0x002fe400078e0210 */
[----:B------:R-:W3:Y:S02]  /*01b0*/  LDG.E.EL.128 R20, desc[UR4][R20.64] ;  /* 0x0000000414147981 */ /* 0x000ee4000c2e1d00 */
[----:B--2---:R-:W-:-:S04]  /*01c0*/  FADD R3, R24, 9.9999997473787516356e-06 ;  /* 0x3727c5ac18037421 */ /* 0x004fc80000000000 */
[----:B------:R-:W0:Y:S02]  /*01d0*/  MUFU.SQRT R29, R3 ;  /* 0x00000003001d7308 */ /* 0x000e240000002000 */
[C---:B0-----:R-:W-:Y:S02]  /*01e0*/  FSETP.GT.AND P0, PT, R29.reuse, 8.50705917302346158658e+37, PT ;  /* 0x7e8000001d00780b */ /* 0x041fe40003f04000 */
[----:B------:R-:W-:-:S11]  /*01f0*/  FSETP.GEU.AND P1, PT, R29, 1.175494350822287508e-38, PT ;  /* 0x008000001d00780b */ /* 0x000fd60003f2e000 */
[----:B------:R-:W-:-:S04]  /*0200*/  @P0 FMUL R29, R29, 0.25 ;  /* 0x3e8000001d1d0820 */ /* 0x000fc80000400000 */
[----:B------:R-:W-:Y:S01]  /*0210*/  @!P1 FMUL R29, R29, 16777216 ;  /* 0x4b8000001d1d9820 */ /* 0x000fe20000400000 */
[----:B----4-:R-:W-:-:S05]  /*0220*/  FSEL R18, R28, 1, P0 ;  /* 0x3f8000001c127808 */ /* 0x010fca0000000000 */
[----:B------:R-:W0:Y:S01]  /*0230*/  MUFU.RCP R29, R29 ;  /* 0x0000001d001d7308 */ /* 0x000e220000001000 */
[----:B------:R-:W-:-:S04]  /*0240*/  @!P1 FMUL R18, R18, 16777216 ;  /* 0x4b80000012129820 */ /* 0x000fc80000400000 */
[----:B0-----:R-:W-:Y:S02]  /*0250*/  FMUL R3, R29, R18 ;  /* 0x000000121d037220 */ /* 0x001fe40000400000 */
[----:B------:R-:W2:Y:S01]  /*0260*/  LDG.E.EL.128 R16, desc[UR4][R16.64] ;  /* 0x0000000410107981 */ /* 0x000ea2000c2e1d00 */
[----:B------:R-:W-:-:S04]  /*0270*/  FADD R25, R25, 9.9999997473787516356e-06 ;  /* 0x3727c5ac19197421 */ /* 0x000fc80000000000 */
[----:B------:R-:W0:Y:S01]  /*0280*/  MUFU.SQRT R24, R25 ;  /* 0x0000001900187308 */ /* 0x000e220000002000 */
[----:B------:R-:W-:-:S07]  /*0290*/  FADD R26, R26, 9.9999997473787516356e-06 ;  /* 0x3727c5ac1a1a7421 */ /* 0x000fce0000000000 */
[----:B------:R-:W1:Y:S01]  /*02a0*/  MUFU.SQRT R26, R26 ;  /* 0x0000001a001a7308 */ /* 0x000e620000002000 */
[C---:B0-----:R-:W-:Y:S02]  /*02b0*/  FSETP.GT.AND P0, PT, R24.reuse, 8.50705917302346158658e+37, PT ;  /* 0x7e8000001800780b */ /* 0x041fe40003f04000 */
[----:B------:R-:W-:Y:S01]  /*02c0*/  FSETP.GEU.AND P3, PT, R24, 1.175494350822287508e-38, PT ;  /* 0x008000001800780b */ /* 0x000fe20003f6e000 */
[----:B------:R-:W-:-:S04]  /*02d0*/  FADD R27, R27, 9.9999997473787516356e-06 ;  /* 0x3727c5ac1b1b7421 */ /* 0x000fc80000000000 */
[----:B------:R-:W0:Y:S06]  /*02e0*/  MUFU.SQRT R29, R27 ;  /* 0x0000001b001d7308 */ /* 0x000e2c0000002000 */
[----:B------:R-:W-:Y:S01]  /*02f0*/  @P0 FMUL R24, R24, 0.25 ;  /* 0x3e80000018180820 */ /* 0x000fe20000400000 */
[----:B-1----:R-:W-:-:S03]  /*0300*/  FSETP.GT.AND P1, PT, R26, 8.50705917302346158658e+37, PT ;  /* 0x7e8000001a00780b */ /* 0x002fc60003f24000 */
[----:B------:R-:W-:Y:S01]  /*0310*/  @!P3 FMUL R24, R24, 16777216 ;  /* 0x4b8000001818b820 */ /* 0x000fe20000400000 */
[--C-:B---3--:R-:W-:Y:S01]  /*0320*/  FADD R8, R8, -R12.reuse ;  /* 0x8000000c08087221 */ /* 0x108fe20000000000 */
[----:B-----5:R-:W-:Y:S02]  /*0330*/  FADD R4, R4, -R12 ;  /* 0x8000000c04047221 */ /* 0x020fe40000000000 */
[----:B------:R-:W1:Y:S01]  /*0340*/  MUFU.RCP R12, R24 ;  /* 0x00000018000c7308 */ /* 0x000e620000001000 */
[----:B------:R-:W-:Y:S02]  /*0350*/  FSETP.GEU.AND P4, PT, R26, 1.175494350822287508e-38, PT ;  /* 0x008000001a00780b */ /* 0x000fe40003f8e000 */
[----:B------:R-:W-:Y:S02]  /*0360*/  FSEL R25, R28, 1, P0 ;  /* 0x3f8000001c197808 */ /* 0x000fe40000000000 */
[----:B0-----:R-:W-:Y:S01]  /*0370*/  FSETP.GT.AND P2, PT, R29, 8.50705917302346158658e+37, PT ;  /* 0x7e8000001d00780b */ /* 0x001fe20003f44000 */
[----:B------:R-:W-:-:S02]  /*0380*/  @P1 FMUL R26, R26, 0.25 ;  /* 0x3e8000001a1a1820 */ /* 0x000fc40000400000 */
[----:B------:R-:W-:Y:S01]  /*0390*/  @!P3 FMUL R25, R25, 16777216 ;  /* 0x4b8000001919b820 */ /* 0x000fe20000400000 */
[----:B------:R-:W-:Y:S01]  /*03a0*/  FMUL R8, R3, R8 ;  /* 0x0000000803087220 */ /* 0x000fe20000400000 */
[----:B------:R-:W-:Y:S01]  /*03b0*/  FSETP.GEU.AND P0, PT, R29, 1.175494350822287508e-38, PT ;  /* 0x008000001d00780b */ /* 0x000fe20003f0e000 */
[----:B------:R-:W-:-:S03]  /*03c0*/  FMUL R4, R3, R4 ;  /* 0x0000000403047220 */ /* 0x000fc60000400000 */
[----:B------:R-:W-:Y:S01]  /*03d0*/  @!P4 FMUL R26, R26, 16777216 ;  /* 0x4b8000001a1ac820 */ /* 0x000fe20000400000 */
[----:B-1----:R-:W-:Y:S02]  /*03e0*/  FMUL R12, R12, R25 ;  /* 0x000000190c0c7220 */ /* 0x002fe40000400000 */
[----:B------:R-:W0:Y:S01]  /*03f0*/  LDC.64 R24, c[0x0][0x250] ;  /* 0x00009400ff187b82 */ /* 0x000e220000000a00 */
[----:B------:R-:W-:Y:S01]  /*0400*/  @P2 FMUL R29, R29, 0.25 ;  /* 0x3e8000001d1d2820 */ /* 0x000fe20000400000 */
[----:B------:R-:W-:-:S04]  /*0410*/  FSEL R27, R28, 1, P1 ;  /* 0x3f8000001c1b7808 */ /* 0x000fc80000800000 */
[----:B------:R-:W-:Y:S01]  /*0420*/  @!P0 FMUL R29, R29, 16777216 ;  /* 0x4b8000001d1d8820 */ /* 0x000fe20000400000 */
[----:B------:R-:W-:Y:S01]  /*0430*/  @!P4 FMUL R27, R27, 16777216 ;  /* 0x4b8000001b1bc820 */ /* 0x000fe20000400000 */
[----:B0-----:R-:W-:-:S04]  /*0440*/  IMAD.WIDE R24, R0, 0x4, R24 ;  /* 0x0000000400187825 */ /* 0x001fc800078e0218 */
[C-C-:B--2---:R-:W-:Y:S02]  /*0450*/  FFMA R3, R20.reuse, R8, R16.reuse ;  /* 0x0000000814037223 */ /* 0x144fe40000000010 */
[----:B------:R-:W0:Y:S01]  /*0460*/  MUFU.RCP R8, R26 ;  /* 0x0000001a00087308 */ /* 0x000e220000001000 */
[----:B------:R-:W-:-:S07]  /*0470*/  FFMA R16, R20, R4, R16 ;  /* 0x0000000414107223 */ /* 0x000fce0000000010 */
[----:B------:R-:W1:Y:S01]  /*0480*/  MUFU.RCP R4, R29 ;  /* 0x0000001d00047308 */ /* 0x000e620000001000 */
[----:B0-----:R-:W-:Y:S01]  /*0490*/  FMUL R8, R8, R27 ;  /* 0x0000001b08087220 */ /* 0x001fe20000400000 */
[----:B------:R-:W-:-:S05]  /*04a0*/  FSEL R27, R28, 1, P2 ;  /* 0x3f8000001c1b7808 */ /* 0x000fca0001000000 */
[----:B------:R-:W-:-:S04]  /*04b0*/  @!P0 FMUL R27, R27, 16777216 ;  /* 0x4b8000001b1b8820 */ /* 0x000fc80000400000 */
[----:B-1----:R-:W-:Y:S02]  /*04c0*/  FMUL R4, R4, R27 ;  /* 0x0000001b04047220 */ /* 0x002fe40000400000 */
[----:B------:R-:W2:Y:S01]  /*04d0*/  LDG.E.EL.128 R24, desc[UR4][R24.64] ;  /* 0x0000000418187981 */ /* 0x000ea2000c2e1d00 */
[--C-:B------:R-:W-:Y:S01]  /*04e0*/  FADD R20, R5, -R13.reuse ;  /* 0x8000000d05147221 */ /* 0x100fe20000000000 */
[----:B------:R-:W-:Y:S01]  /*04f0*/  FADD R9, R9, -R13 ;  /* 0x8000000d09097221 */ /* 0x000fe20000000000 */
[----:B------:R-:W-:Y:S01]  /*0500*/  FADD R10, R10, -R14 ;  /* 0x8000000e0a0a7221 */ /* 0x000fe20000000000 */
[--C-:B------:R-:W-:Y:S01]  /*0510*/  FADD R11, R11, -R15.reuse ;  /* 0x8000000f0b0b7221 */ /* 0x100fe20000000000 */
[----:B------:R-:W-:Y:S01]  /*0520*/  FADD R7, R7, -R15 ;  /* 0x8000000f07077221 */ /* 0x000fe20000000000 */
[----:B--2---:R-:W-:Y:S01]  /*0530*/  FADD R5, R24, 9.9999997473787516356e-06 ;  /* 0x3727c5ac18057421 */ /* 0x004fe20000000000 */
[----:B------:R-:W-:-:S05]  /*0540*/  FADD R13, R25, 9.9999997473787516356e-06 ;  /* 0x3727c5ac190d7421 */ /* 0x000fca0000000000 */
[----:B------:R-:W0:Y:S08]  /*0550*/  MUFU.SQRT R5, R5 ;  /* 0x0000000500057308 */ /* 0x000e300000002000 */
[----:B------:R-:W1:Y:S01]  /*0560*/  MUFU.SQRT R13, R13 ;  /* 0x0000000d000d7308 */ /* 0x000e620000002000 */
[----:B------:R-:W-:Y:S01]  /*0570*/  FADD R27, R27, 9.9999997473787516356e-06 ;  /* 0x3727c5ac1b1b7421 */ /* 0x000fe20000000000 */
[----:B------:R-:W-:Y:S01]  /*0580*/  FADD R26, R26, 9.9999997473787516356e-06 ;  /* 0x3727c5ac1a1a7421 */ /* 0x000fe20000000000 */
[----:B------:R-:W-:Y:S01]  /*0590*/  FADD R24, R6, -R14 ;  /* 0x8000000e06187221 */ /* 0x000fe20000000000 */
[----:B0-----:R-:W-:-:S04]  /*05a0*/  FSETP.GT.AND P6, PT, R5, 8.50705917302346158658e+37, PT ;  /* 0x7e8000000500780b */ /* 0x001fc80003fc4000 */
[----:B------:R-:W0:Y:S01]  /*05b0*/  MUFU.SQRT R6, R27 ;  /* 0x0000001b00067308 */ /* 0x000e220000002000 */
[----:B------:R-:W-:Y:S02]  /*05c0*/  FSETP.GEU.AND P5, PT, R5, 1.175494350822287508e-38, PT ;  /* 0x008000000500780b */ /* 0x000fe40003fae000 */
[----:B-1----:R-:W-:-:S05]  /*05d0*/  FSETP.GT.AND P4, PT, R13, 8.50705917302346158658e+37, PT ;  /* 0x7e8000000d00780b */ /* 0x002fca0003f84000 */
[----:B------:R1:W2:Y:S01]  /*05e0*/  MUFU.SQRT R14, R26 ;  /* 0x0000001a000e7308 */ /* 0x0002a20000002000 */
[----:B------:R-:W-:Y:S01]  /*05f0*/  FSETP.GEU.AND P1, PT, R13, 1.175494350822287508e-38, PT ;  /* 0x008000000d00780b */ /* 0x000fe20003f2e000 */
[----:B------:R-:W-:-:S04]  /*0600*/  @P6 FMUL R5, R5, 0.25 ;  /* 0x3e80000005056820 */ /* 0x000fc80000400000 */
[----:B------:R-:W-:Y:S01]  /*0610*/  @!P5 FMUL R5, R5, 16777216 ;  /* 0x4b8000000505d820 */ /* 0x000fe20000400000 */
[----:B0-----:R-:W-:Y:S01]  /*0620*/  FSETP.GT.AND P2, PT, R6, 8.50705917302346158658e+37, PT ;  /* 0x7e8000000600780b */ /* 0x001fe20003f44000 */
[C---:B-1----:R-:W-:Y:S01]  /*0630*/  FMUL R26, R12.reuse, R9 ;  /* 0x000000090c1a7220 */ /* 0x042fe20000400000 */
[----:B------:R-:W-:Y:S01]  /*0640*/  @P4 FMUL R13, R13, 0.25 ;  /* 0x3e8000000d0d4820 */ /* 0x000fe20000400000 */
[----:B------:R0:W1:Y:S01]  /*0650*/  MUFU.RCP R9, R5 ;  /* 0x0000000500097308 */ /* 0x0000620000001000 */
[----:B------:R-:W-:Y:S01]  /*0660*/  FMUL R12, R12, R20 ;  /* 0x000000140c0c7220 */ /* 0x000fe20000400000 */
[C---:B--2---:R-:W-:Y:S02]  /*0670*/  FSETP.GT.AND P3, PT, R14.reuse, 8.50705917302346158658e+37, PT ;  /* 0x7e8000000e00780b */ /* 0x044fe40003f64000 */
[----:B------:R-:W-:Y:S01]  /*0680*/  @!P1 FMUL R13, R13, 16777216 ;  /* 0x4b8000000d0d9820 */ /* 0x000fe20000400000 */
[----:B------:R-:W-:Y:S01]  /*0690*/  FSETP.GEU.AND P0, PT, R14, 1.175494350822287508e-38, PT ;  /* 0x008000000e00780b */ /* 0x000fe20003f0e000 */
[----:B------:R-:W-:Y:S01]  /*06a0*/  FFMA R20, R21, R26, R17 ;  /* 0x0000001a15147223 */ /* 0x000fe20000000011 */
[----:B0-----:R-:W-:-:S02]  /*06b0*/  FSEL R5, R28, 1, P6 ;  /* 0x3f8000001c057808 */ /* 0x001fc40003000000 */
[----:B------:R-:W-:Y:S01]  /*06c0*/  FSETP.GEU.AND P6, PT, R6, 1.175494350822287508e-38, PT ;  /* 0x008000000600780b */ /* 0x000fe20003fce000 */
[----:B------:R-:W-:Y:S01]  /*06d0*/  FFMA R21, R21, R12, R17 ;  /* 0x0000000c15157223 */ /* 0x000fe20000000011 */
[----:B------:R0:W2:Y:S01]  /*06e0*/  MUFU.RCP R27, R13 ;  /* 0x0000000d001b7308 */ /* 0x0000a20000001000 */
[C---:B------:R-:W-:Y:S01]  /*06f0*/  FMUL R15, R8.reuse, R24 ;  /* 0x00000018080f7220 */ /* 0x040fe20000400000 */
[----:B------:R-:W-:Y:S01]  /*0700*/  FMUL R25, R8, R10 ;  /* 0x0000000a08197220 */ /* 0x000fe20000400000 */
[----:B------:R-:W-:Y:S02]  /*0710*/  FMUL R24, R4, R11 ;  /* 0x0000000b04187220 */ /* 0x000fe40000400000 */
[----:B------:R-:W3:Y:S01]  /*0720*/  LDC.64 R10, c[0x0][0x240] ;  /* 0x00009000ff0a7b82 */ /* 0x000ee20000000a00 */
[----:B------:R-:W-:Y:S01]  /*0730*/  @P2 FMUL R6, R6, 0.25 ;  /* 0x3e80000006062820 */ /* 0x000fe20000400000 */
[----:B------:R-:W-:-:S06]  /*0740*/  @P3 FMUL R14, R14, 0.25 ;  /* 0x3e8000000e0e3820 */ /* 0x000fcc0000400000 */
[----:B0-----:R-:W0:Y:S01]  /*0750*/  LDC.64 R12, c[0x0][0x248] ;  /* 0x00009200ff0c7b82 */ /* 0x001e220000000a00 */
[----:B------:R-:W-:Y:S01]  /*0760*/  @!P6 FMUL R6, R6, 16777216 ;  /* 0x4b8000000606e820 */ /* 0x000fe20000400000 */
[----:B------:R-:W-:-:S04]  /*0770*/  @!P0 FMUL R14, R14, 16777216 ;  /* 0x4b8000000e0e8820 */ /* 0x000fc80000400000 */
[----:B------:R3:W4:Y:S01]  /*0780*/  MUFU.RCP R26, R14 ;  /* 0x0000000e001a7308 */ /* 0x0007220000001000 */
[----:B------:R-:W-:Y:S01]  /*0790*/  FMUL R17, R4, R7 ;  /* 0x0000000704117220 */ /* 0x000fe20000400000 */
[C-C-:B------:R-:W-:Y:S01]  /*07a0*/  FFMA R25, R22.reuse, R25, R18.reuse ;  /* 0x0000001916197223 */ /* 0x140fe20000000012 */
[----:B------:R-:W-:-:S05]  /*07b0*/  FFMA R18, R22, R15, R18 ;  /* 0x0000000f16127223 */ /* 0x000fca0000000012 */
[----:B------:R-:W5:Y:S01]  /*07c0*/  MUFU.RCP R6, R6 ;  /* 0x0000000600067308 */ /* 0x000f620000001000 */
[----:B------:R-:W-:Y:S01]  /*07d0*/  @!P5 FMUL R5, R5, 16777216 ;  /* 0x4b8000000505d820 */ /* 0x000fe20000400000 */
[C---:B------:R-:W-:Y:S02]  /*07e0*/  FSEL R7, R28.reuse, 1, P4 ;  /* 0x3f8000001c077808 */ /* 0x040fe40002000000 */
[C---:B------:R-:W-:Y:S02]  /*07f0*/  FSEL R4, R28.reuse, 1, P3 ;  /* 0x3f8000001c047808 */ /* 0x040fe40001800000 */
[----:B------:R-:W-:Y:S01]  /*0800*/  FSEL R22, R28, 1, P2 ;  /* 0x3f8000001c167808 */ /* 0x000fe20001000000 */
[----:B-1----:R-:W-:Y:S01]  /*0810*/  FMUL R28, R9, R5 ;  /* 0x00000005091c7220 */ /* 0x002fe20000400000 */
[----:B------:R-:W-:Y:S01]  /*0820*/  @!P1 FMUL R7, R7, 16777216 ;  /* 0x4b80000007079820 */ /* 0x000fe20000400000 */
[----:B------:R-:W-:Y:S01]  /*0830*/  @!P0 FMUL R4, R4, 16777216 ;  /* 0x4b80000004048820 */ /* 0x000fe20000400000 */
[----:B0-----:R-:W-:-:S04]  /*0840*/  IMAD.WIDE R8, R0, 0x4, R12 ;  /* 0x0000000400087825 */ /* 0x001fc800078e020c */
[----:B------:R-:W-:Y:S01]  /*0850*/  @!P6 FMUL R22, R22, 16777216 ;  /* 0x4b8000001616e820 */ /* 0x000fe20000400000 */
[----:B---3--:R-:W-:-:S04]  /*0860*/  IMAD.WIDE R14, R2, 0x4, R10 ;  /* 0x00000004020e7825 */ /* 0x008fc800078e020a */
[----:B--2---:R-:W-:Y:S01]  /*0870*/  FMUL R27, R27, R7 ;  /* 0x000000071b1b7220 */ /* 0x004fe20000400000 */
[----:B----4-:R-:W-:Y:S01]  /*0880*/  FMUL R26, R26, R4 ;  /* 0x000000041a1a7220 */ /* 0x010fe20000400000 */
[----:B-----5:R-:W-:Y:S01]  /*0890*/  FMUL R22, R6, R22 ;  /* 0x0000001606167220 */ /* 0x020fe20000400000 */
[----:B------:R-:W2:Y:S04]  /*08a0*/  LDG.E.EL.128 R8, desc[UR4][R8.64] ;  /* 0x0000000408087981 */ /* 0x000ea8000c2e1d00 */
[----:B------:R-:W2:Y:S04]  /*08b0*/  LDG.E.128 R4, desc[UR4][R14.64] ;  /* 0x000000040e047981 */ /* 0x000ea8000c1e1d00 */
[----:B------:R-:W3:Y:S01]  /*08c0*/  LDG.E.128 R12, desc[UR4][R14.64+0x800] ;  /* 0x000800040e0c7981 */ /* 0x000ee2000c1e1d00 */
[----:B--2---:R-:W-:Y:S01]  /*08d0*/  FADD R4, R4, -R8 ;  /* 0x8000000804047221 */ /* 0x004fe20000000000 */
[--C-:B------:R-:W-:Y:S01]  /*08e0*/  FADD R5, R5, -R9.reuse ;  /* 0x8000000905057221 */ /* 0x100fe20000000000 */
[----:B------:R-:W-:Y:S01]  /*08f0*/  FADD R6, R6, -R10 ;  /* 0x8000000a06067221 */ /* 0x000fe20000000000 */
[----:B---3--:R-:W-:Y:S01]  /*0900*/  FADD R8, R12, -R8 ;  /* 0x800000080c087221 */ /* 0x008fe20000000000 */
[----:B------:R-:W-:Y:S01]  /*0910*/  FADD R9, R13, -R9 ;  /* 0x800000090d097221 */ /* 0x000fe20000000000 */
[----:B------:R-:W-:Y:S01]  /*0920*/  FADD R10, R14, -R10 ;  /* 0x8000000a0e0a7221 */ /* 0x000fe20000000000 */
[C---:B------:R-:W-:Y:S01]  /*0930*/  FMUL R13, R28.reuse, R4 ;  /* 0x000000041c0d7220 */ /* 0x040fe20000400000 */
[C---:B------:R-:W-:Y:S01]  /*0940*/  FMUL R14, R27.reuse, R5 ;  /* 0x000000051b0e7220 */ /* 0x040fe20000400000 */
[----:B------:R-:W-:Y:S01]  /*0950*/  FMUL R28, R28, R8 ;  /* 0x000000081c1c7220 */ /* 0x000fe20000400000 */
[----:B------:R-:W-:Y:S01]  /*0960*/  FMUL R27, R27, R9 ;  /* 0x000000091b1b7220 */ /* 0x000fe20000400000 */
[----:B------:R-:W0:Y:S08]  /*0970*/  LDC.64 R4, c[0x0][0x258] ;  /* 0x00009600ff047b82 */ /* 0x000e300000000a00 */
[----:B------:R-:W1:Y:S01]  /*0980*/  LDC.64 R8, c[0x0][0x260] ;  /* 0x00009800ff087b82 */ /* 0x000e620000000a00 */
[--C-:B------:R-:W-:Y:S01]  /*0990*/  FADD R12, R7, -R11.reuse ;  /* 0x8000000b070c7221 */ /* 0x100fe20000000000 */
[----:B------:R-:W-:Y:S01]  /*09a0*/  FADD R15, R15, -R11 ;  /* 0x8000000b0f0f7221 */ /* 0x000fe20000000000 */
[----:B0-----:R-:W-:-:S04]  /*09b0*/  IMAD.WIDE R4, R0, 0x4, R4 ;  /* 0x0000000400047825 */ /* 0x001fc800078e0204 */
[----:B-1----:R-:W-:-:S04]  /*09c0*/  IMAD.WIDE R8, R0, 0x4, R8 ;  /* 0x0000000400087825 */ /* 0x002fc800078e0208 */
[C---:B------:R-:W-:Y:S01]  /*09d0*/  FMUL R0, R26.reuse, R6 ;  /* 0x000000061a007220 */ /* 0x040fe20000400000 */
[----:B------:R-:W-:Y:S01]  /*09e0*/  FMUL R26, R26, R10 ;  /* 0x0000000a1a1a7220 */ /* 0x000fe20000400000 */
[----:B------:R-:W2:Y:S04]  /*09f0*/  LDG.E.EL.128 R4, desc[UR4][R4.64] ;  /* 0x0000000404047981 */ /* 0x000ea8000c2e1d00 */
[----:B------:R-:W2:Y:S01]  /*0a00*/  LDG.E.EL.128 R8, desc[UR4][R8.64] ;  /* 0x0000000408087981 */ /* 0x000ea2000c2e1d00 */
[C-C-:B------:R-:W-:Y:S01]  /*0a10*/  FFMA R24, R23.reuse, R24, R19.reuse ;  /* 0x0000001817187223 */ /* 0x140fe20000000013 */
[----:B------:R-:W-:Y:S01]  /*0a20*/  FFMA R17, R23, R17, R19 ;  /* 0x0000001117117223 */ /* 0x000fe20000000013 */
[C---:B------:R-:W-:Y:S01]  /*0a30*/  FMUL R12, R22.reuse, R12 ;  /* 0x0000000c160c7220 */ /* 0x040fe20000400000 */
[----:B------:R-:W-:Y:S01]  /*0a40*/  FMUL R22, R22, R15 ;  /* 0x0000000f16167220 */ /* 0x000fe20000400000 */
[C-C-:B--2---:R-:W-:Y:S01]  /*0a50*/  FFMA R23, R5.reuse, R14, R9.reuse ;  /* 0x0000000e05177223 */ /* 0x144fe20000000009 */
[C-C-:B------:R-:W-:Y:S01]  /*0a60*/  FFMA R13, R4.reuse, R13, R8.reuse ;  /* 0x0000000d040d7223 */ /* 0x140fe20000000008 */
[----:B------:R-:W-:Y:S01]  /*0a70*/  FFMA R19, R4, R28, R8 ;  /* 0x0000001c04137223 */ /* 0x000fe20000000008 */
[----:B------:R-:W-:-:S02]  /*0a80*/  FFMA R14, R5, R27, R9 ;  /* 0x0000001b050e7223 */ /* 0x000fc40000000009 */
[----:B------:R-:W0:Y:S01]  /*0a90*/  LDC.64 R4, c[0x0][0x210] ;  /* 0x00008400ff047b82 */ /* 0x000e220000000a00 */
[----:B------:R-:W-:Y:S01]  /*0aa0*/  FADD R8, R13, R3 ;  /* 0x000000030d087221 */ /* 0x000fe20000000000 */
[C-C-:B------:R-:W-:Y:S01]  /*0ab0*/  FFMA R0, R6.reuse, R0, R10.reuse ;  /* 0x0000000006007223 */ /* 0x140fe2000000000a */
[----:B------:R-:W-:Y:S01]  /*0ac0*/  FFMA R15, R6, R26, R10 ;  /* 0x0000001a060f7223 */ /* 0x000fe2000000000a */
[C-C-:B------:R-:W-:Y:S01]  /*0ad0*/  FFMA R9, R7.reuse, R12, R11.reuse ;  /* 0x0000000c07097223 */ /* 0x140fe2000000000b */
[----:B------:R-:W-:Y:S01]  /*0ae0*/  FFMA R22, R7, R22, R11 ;  /* 0x0000001607167223 */ /* 0x000fe2000000000b */
[----:B------:R-:W-:Y:S01]  /*0af0*/  FSETP.GEU.AND P6, PT, R3, -R13, PT ;  /* 0x8000000d0300720b */ /* 0x000fe20003fce000 */
[----:B------:R-:W-:Y:S01]  /*0b00*/  FADD R10, R0, R25 ;  /* 0x00000019000a7221 */ /* 0x000fe20000000000 */
[----:B------:R-:W-:Y:S01]  /*0b10*/  FSETP.GEU.AND P5, PT, R20, -R23, PT ;  /* 0x800000171400720b */ /* 0x000fe20003fae000 */
[----:B------:R-:W-:Y:S01]  /*0b20*/  FADD R20, R23, R20 ;  /* 0x0000001417147221 */ /* 0x000fe20000000000 */
[----:B------:R-:W-:Y:S01]  /*0b30*/  FSETP.GEU.AND P3, PT, R16, -R19, PT ;  /* 0x800000131000720b */ /* 0x000fe20003f6e000 */
[----:B------:R-:W-:Y:S01]  /*0b40*/  FADD R16, R19, R16 ;  /* 0x0000001013107221 */ /* 0x000fe20000000000 */
[----:B------:R-:W-:Y:S01]  /*0b50*/  FSETP.GEU.AND P2, PT, R21, -R14, PT ;  /* 0x8000000e1500720b */ /* 0x000fe20003f4e000 */
[----:B------:R-:W-:Y:S01]  /*0b60*/  FADD R14, R14, R21 ;  /* 0x000000150e0e7221 */ /* 0x000fe20000000000 */
[----:B------:R-:W-:Y:S01]  /*0b70*/  FADD R6, R15, R18 ;  /* 0x000000120f067221 */ /* 0x000fe20000000000 */
[----:B------:R-:W-:Y:S01]  /*0b80*/  FADD R7, R22, R17 ;  /* 0x0000001116077221 */ /* 0x000fe20000000000 */
[----:B------:R-:W-:Y:S01]  /*0b90*/  FSEL R8, R8, RZ, P6 ;  /* 0x000000ff08087208 */ /* 0x000fe20003000000 */
[----:B------:R-:W-:Y:S01]  /*0ba0*/  FADD R11, R9, R24 ;  /* 0x00000018090b7221 */ /* 0x000fe20000000000 */
[----:B------:R-:W-:-:S02]  /*0bb0*/  FSETP.GEU.AND P4, PT, R25, -R0, PT ;  /* 0x800000001900720b */ /* 0x000fc40003f8e000 */
[----:B------:R-:W-:Y:S02]  /*0bc0*/  FSETP.GEU.AND P1, PT, R18, -R15, PT ;  /* 0x8000000f1200720b */ /* 0x000fe40003f2e000 */
[----:B------:R-:W-:Y:S02]  /*0bd0*/  FSETP.GEU.AND P0, PT, R17, -R22, PT ;  /* 0x800000161100720b */ /* 0x000fe40003f0e000 */
[----:B------:R-:W-:Y:S01]  /*0be0*/  FSETP.GEU.AND P6, PT, R24, -R9, PT ;  /* 0x800000091800720b */ /* 0x000fe20003fce000 */
[----:B0-----:R-:W-:Y:S01]  /*0bf0*/  IMAD.WIDE R2, R2, 0x4, R4 ;  /* 0x0000000402027825 */ /* 0x001fe200078e0204 */
[----:B------:R-:W-:Y:S02]  /*0c00*/  FSEL R9, R20, RZ, P5 ;  /* 0x000000ff14097208 */ /* 0x000fe40002800000 */
[----:B------:R-:W-:Y:S02]  /*0c10*/  FSEL R10, R10, RZ, P4 ;  /* 0x000000ff0a0a7208 */ /* 0x000fe40002000000 */
[----:B------:R-:W-:-:S02]  /*0c20*/  FSEL R4, R16, RZ, P3 ;  /* 0x000000ff10047208 */ /* 0x000fc40001800000 */
[----:B------:R-:W-:Y:S02]  /*0c30*/  FSEL R5, R14, RZ, P2 ;  /* 0x000000ff0e057208 */ /* 0x000fe40001000000 */
[----:B------:R-:W-:Y:S02]  /*0c40*/  FSEL R6, R6, RZ, P1 ;  /* 0x000000ff06067208 */ /* 0x000fe40000800000 */
[----:B------:R-:W-:Y:S02]  /*0c50*/  FSEL R11, R11, RZ, P6 ;  /* 0x000000ff0b0b7208 */ /* 0x000fe40003000000 */
[----:B------:R-:W-:-:S03]  /*0c60*/  FSEL R7, R7, RZ, P0 ;  /* 0x000000ff07077208 */ /* 0x000fc60000000000 */
[----:B------:R-:W-:Y:S04]  /*0c70*/  STG.E.128 desc[UR4][R2.64], R8 ;  /* 0x0000000802007986 */ /* 0x000fe8000c101d04 */
[----:B------:R-:W-:Y:S01]  /*0c80*/  STG.E.128 desc[UR4][R2.64+0x800], R4 ;  /* 0x0008000402007986 */ /* 0x000fe2000c101d04 */
[----:B------:R-:W-:Y:S05]  /*0c90*/  EXIT ;  /* 0x000000000000794d */ /* 0x000fea0003800000 */
.L_x_0:
[----:B------:R-:W-:-:S00]  /*0ca0*/  BRA `(.L_x_0) ;  /* 0xfffffffc00fc7947 */ /* 0x000fc0000383ffff */
[----:B------:R-:W-:-:S00]  /*0cb0*/  NOP ;  /* 0x0000000000007918 */ /* 0x000fc00000000000 */
        /* <DEDUP_REMOVED lines=12> */
.L_x_1:


//--------------------- .nv.global.init           --------------------------
	.section	.nv.global.init,"aw",@progbits
.nv.global.init:
	.type		_$_str,@object
	.size		_$_str,(_$_str_$_2 - _$_str)
_$_str:
        /*0000*/ 	.byte	0x5f, 0x5f, 0x43, 0x55, 0x44, 0x41, 0x5f, 0x46, 0x54, 0x5a, 0x00
	.type		_$_str_$_2,@object
	.size		_$_str_$_2,(.L_1 - _$_str_$_2)
_$_str_$_2:
        /*000b*/ 	.byte	0x5f, 0x5f, 0x43, 0x55, 0x44, 0x41, 0x5f, 0x50, 0x52, 0x45, 0x43, 0x5f, 0x53, 0x51, 0x52, 0x54
        /*001b*/ 	.byte	0x00
.L_1:


//--------------------- .nv.constant0.triton_poi_fused__native_batch_norm_legit_no_training_add_relu_29 --------------------------
	.section	.nv.constant0.triton_poi_fused__native_batch_norm_legit_no_training_add_relu_29,"a",@progbits
	.sectionflags	@""
	.align	4
.nv.constant0.triton_poi_fused__native_batch_norm_legit_no_training_add_relu_29:
	.zero		620
